	.headerflags	@"EF_CUDA_TEXMODE_UNIFIED EF_CUDA_64BIT_ADDRESS EF_CUDA_ACCELERATORS EF_CUDA_SM90 EF_CUDA_VIRTUAL_SM(EF_CUDA_SM90)"
	.elftype	@"ET_EXEC"


//--------------------- .nv.info                  --------------------------
	.section	.nv.info,"",@"SHT_CUDA_INFO"
	.align	4


	//----- nvinfo : EIATTR_REGCOUNT
	.align		4
        /*0000*/ 	.byte	0x04, 0x2f
        /*0002*/ 	.short	(.L_1 - .L_0)
	.align		4
.L_0:
        /*0004*/ 	.word	index@(triton_poi_fused_convolution_relu_16)
        /*0008*/ 	.word	0x0000000c


	//----- nvinfo : EIATTR_MIN_STACK_SIZE
	.align		4
.L_1:
        /*000c*/ 	.byte	0x04, 0x12
        /*000e*/ 	.short	(.L_3 - .L_2)
	.align		4
.L_2:
        /*0010*/ 	.word	index@(triton_poi_fused_convolution_relu_16)
        /*0014*/ 	.word	0x00000000


	//----- nvinfo : EIATTR_FRAME_SIZE
	.align		4
.L_3:
        /*0018*/ 	.byte	0x04, 0x11
        /*001a*/ 	.short	(.L_5 - .L_4)
	.align		4
.L_4:
        /*001c*/ 	.word	index@(triton_poi_fused_convolution_relu_16)
        /*0020*/ 	.word	0x00000000


	//----- nvinfo : EIATTR_MIN_STACK_SIZE
	.align		4
.L_5:
        /*0024*/ 	.byte	0x04, 0x12
        /*0026*/ 	.short	(.L_7 - .L_6)
	.align		4
.L_6:
        /*0028*/ 	.word	index@(triton_poi_fused_convolution_relu_16)
        /*002c*/ 	.word	0x00000000
.L_7:


//--------------------- .nv.info.triton_poi_fused_convolution_relu_16 --------------------------
	.section	.nv.info.triton_poi_fused_convolution_relu_16,"",@"SHT_CUDA_INFO"
	.sectionflags	@""
	.align	4


	//----- nvinfo : EIATTR_CUDA_API_VERSION
	.align		4
        /*0000*/ 	.byte	0x04, 0x37
        /*0002*/ 	.short	(.L_9 - .L_8)
.L_8:
        /*0004*/ 	.word	0x0000007c


	//----- nvinfo : EIATTR_KPARAM_INFO
	.align		4
.L_9:
        /*0008*/ 	.byte	0x04, 0x17
        /*000a*/ 	.short	(.L_11 - .L_10)
.L_10:
        /*000c*/ 	.word	0x00000000
        /*0010*/ 	.short	0x0002
        /*0012*/ 	.short	0x0010
        /*0014*/ 	.byte	0x00, 0xf0, 0x11, 0x00


	//----- nvinfo : EIATTR_KPARAM_INFO
	.align		4
.L_11:
        /*0018*/ 	.byte	0x04, 0x17
        /*001a*/ 	.short	(.L_13 - .L_12)
.L_12:
        /*001c*/ 	.word	0x00000000
        /*0020*/ 	.short	0x0001
        /*0022*/ 	.short	0x0008
        /*0024*/ 	.byte	0x00, 0xf4, 0x21, 0x00


	//----- nvinfo : EIATTR_KPARAM_INFO
	.align		4
.L_13:
        /*0028*/ 	.byte	0x04, 0x17
        /*002a*/ 	.short	(.L_15 - .L_14)
.L_14:
        /*002c*/ 	.word	0x00000000
        /*0030*/ 	.short	0x0000
        /*0032*/ 	.short	0x0000
        /*0034*/ 	.byte	0x00, 0xf4, 0x21, 0x00


	//----- nvinfo : EIATTR_SPARSE_MMA_MASK
	.align		4
.L_15:
        /*0038*/ 	.byte	0x03, 0x50
        /*003a*/ 	.short	0x0000


	//----- nvinfo : EIATTR_MAXREG_COUNT
	.align		4
        /*003c*/ 	.byte	0x03, 0x1b
        /*003e*/ 	.short	0x00ff


	//----- nvinfo : EIATTR_EXIT_INSTR_OFFSETS
	.align		4
        /*0040*/ 	.byte	0x04, 0x1c
        /*0042*/ 	.short	(.L_17 - .L_16)


	//   ....[0]....
.L_16:
        /*0044*/ 	.word	0x000001b0


	//----- nvinfo : EIATTR_REQNTID
	.align		4
.L_17:
        /*0048*/ 	.byte	0x04, 0x10
        /*004a*/ 	.short	(.L_19 - .L_18)
.L_18:
        /*004c*/ 	.word	0x00000100
        /*0050*/ 	.word	0x00000001
        /*0054*/ 	.word	0x00000001


	//----- nvinfo : EIATTR_CBANK_PARAM_SIZE
	.align		4
.L_19:
        /*0058*/ 	.byte	0x03, 0x19
        /*005a*/ 	.short	0x0014


	//----- nvinfo : EIATTR_PARAM_CBANK
	.align		4
        /*005c*/ 	.byte	0x04, 0x0a
        /*005e*/ 	.short	(.L_21 - .L_20)
	.align		4
.L_20:
        /*0060*/ 	.word	index@(.nv.constant0.triton_poi_fused_convolution_relu_16)
        /*0064*/ 	.short	0x0210
        /*0066*/ 	.short	0x0014


	//----- nvinfo : EIATTR_SW_WAR
	.align		4
.L_21:
        /*0068*/ 	.byte	0x04, 0x36
        /*006a*/ 	.short	(.L_23 - .L_22)
.L_22:
        /*006c*/ 	.word	0x00000008
.L_23:


//--------------------- .nv.callgraph             --------------------------
	.section	.nv.callgraph,"",@"SHT_CUDA_CALLGRAPH"
	.align	4
	.sectionentsize	8
	.align		4
        /*0000*/ 	.word	0x00000000
	.align		4
        /*0004*/ 	.word	0xffffffff
	.align		4
        /*0008*/ 	.word	0x00000000
	.align		4
        /*000c*/ 	.word	0xfffffffe
	.align		4
        /*0010*/ 	.word	0x00000000
	.align		4
        /*0014*/ 	.word	0xfffffffd
	.align		4
        /*0018*/ 	.word	0x00000000
	.align		4
        /*001c*/ 	.word	0xfffffffc


//--------------------- .text.triton_poi_fused_convolution_relu_16 --------------------------
	.section	.text.triton_poi_fused_convolution_relu_16,"ax",@progbits
	.align	128
        .global         triton_poi_fused_convolution_relu_16
        .type           triton_poi_fused_convolution_relu_16,@function
        .size           triton_poi_fused_convolution_relu_16,(.L_x_1 - triton_poi_fused_convolution_relu_16)
        .other          triton_poi_fused_convolution_relu_16,@"STO_CUDA_ENTRY STV_DEFAULT"
triton_poi_fused_convolution_relu_16:
.text.triton_poi_fused_convolution_relu_16:
[----:B------:R-:W-:Y:S01]  /*0000*/  LDC R1, c[0x0][0x28] ;  /* 0x00000a00ff017b82 */ /* 0x000fe20000000800 */
[----:B------:R-:W1:Y:S07]  /*0010*/  S2R R0, SR_TID.X ;  /* 0x0000000000007919 */ /* 0x000e6e0000002100 */
[----:B------:R-:W2:Y:S01]  /*0020*/  LDC.64 R4, c[0x0][0x218] ;  /* 0x00008600ff047b82 */ /* 0x000ea20000000a00 */
[----:B------:R-:W-:Y:S01]  /*0030*/  ULDC.64 UR4, c[0x0][0x208] ;  /* 0x0000820000047ab9 */ /* 0x000fe20000000a00 */
[----:B------:R-:W3:Y:S06]  /*0040*/  S2R R7, SR_CTAID.X ;  /* 0x0000000000077919 */ /* 0x000eec0000002500 */
[----:B------:R-:W4:Y:S01]  /*0050*/  LDC.64 R2, c[0x0][0x210] ;  /* 0x00008400ff027b82 */ /* 0x000f220000000a00 */
[----:B-1----:R-:W-:Y:S01]  /*0060*/  IMAD.SHL.U32 R0, R0, 0x2, RZ ;  /* 0x0000000200007824 */ /* 0x002fe200078e00ff */
[----:B---3--:R-:W-:-:S04]  /*0070*/  SHF.R.S32.HI R6, RZ, 0x16, R7 ;  /* 0x00000016ff067819 */ /* 0x008fc80000011407 */
[----:B------:R-:W-:Y:S02]  /*0080*/  LOP3.LUT R0, R0, 0x1fe, RZ, 0xc0, !PT ;  /* 0x000001fe00007812 */ /* 0x000fe400078ec0ff */
[----:B------:R-:W-:-:S03]  /*0090*/  SGXT R6, R6, 0x1 ;  /* 0x000000010606781a */ /* 0x000fc60000000200 */
[----:B------:R-:W-:-:S04]  /*00a0*/  IMAD R7, R7, 0x200, R0 ;  /* 0x0000020007077824 */ /* 0x000fc800078e0200 */
[----:B----4-:R-:W-:Y:S01]  /*00b0*/  IMAD.WIDE R2, R7, 0x4, R2 ;  /* 0x0000000407027825 */ /* 0x010fe200078e0202 */
[----:B------:R-:W-:-:S04]  /*00c0*/  LEA.HI R6, R6, R7, RZ, 0xc ;  /* 0x0000000706067211 */ /* 0x000fc800078f60ff */
[----:B------:R-:W-:-:S04]  /*00d0*/  SHF.R.S32.HI R6, RZ, 0xc, R6 ;  /* 0x0000000cff067819 */ /* 0x000fc80000011406 */
[----:B------:R-:W-:-:S04]  /*00e0*/  LEA.HI R0, R6, R6, RZ, 0x5 ;  /* 0x0000000606007211 */ /* 0x000fc800078f28ff */
[----:B------:R-:W-:-:S05]  /*00f0*/  LOP3.LUT R9, R0, 0xffffffe0, RZ, 0xc0, !PT ;  /* 0xffffffe000097812 */ /* 0x000fca00078ec0ff */
[----:B------:R-:W-:Y:S02]  /*0100*/  IMAD.IADD R9, R6, 0x1, -R9 ;  /* 0x0000000106097824 */ /* 0x000fe400078e0a09 */
[----:B------:R-:W3:Y:S02]  /*0110*/  LDG.E.64 R6, desc[UR4][R2.64] ;  /* 0x0000000402067981 */ /* 0x000ee4000c1e1b00 */
[----:B--2---:R-:W-:-:S06]  /*0120*/  IMAD.WIDE R4, R9, 0x4, R4 ;  /* 0x0000000409047825 */ /* 0x004fcc00078e0204 */
[----:B------:R-:W3:Y:S02]  /*0130*/  LDG.E.EL R4, desc[UR4][R4.64] ;  /* 0x0000000404047981 */ /* 0x000ee4000c2e1900 */
[CC--:B---3--:R-:W-:Y:S01]  /*0140*/  FSETP.GEU.AND P0, PT, R6.reuse, -R4.reuse, PT ;  /* 0x800000040600720b */ /* 0x0c8fe20003f0e000 */
[--C-:B------:R-:W-:Y:S01]  /*0150*/  FADD R6, R6, R4.reuse ;  /* 0x0000000406067221 */ /* 0x100fe20000000000 */
[C---:B------:R-:W-:Y:S01]  /*0160*/  FADD R0, R7.reuse, R4 ;  /* 0x0000000407007221 */ /* 0x040fe20000000000 */
[----:B------:R-:W-:-:S03]  /*0170*/  FSETP.GEU.AND P1, PT, R7, -R4, PT ;  /* 0x800000040700720b */ /* 0x000fc60003f2e000 */
[----:B------:R-:W-:Y:S02]  /*0180*/  FSEL R6, R6, RZ, P0 ;  /* 0x000000ff06067208 */ /* 0x000fe40000000000 */
[----:B------:R-:W-:-:S05]  /*0190*/  FSEL R7, R0, RZ, P1 ;  /* 0x000000ff00077208 */ /* 0x000fca0000800000 */
[----:B------:R-:W-:Y:S01]  /*01a0*/  STG.E.64 desc[UR4][R2.64], R6 ;  /* 0x0000000602007986 */ /* 0x000fe2000c101b04 */
[----:B------:R-:W-:Y:S05]  /*01b0*/  EXIT ;  /* 0x000000000000794d */ /* 0x000fea0003800000 */
.L_x_0:
[----:B------:R-:W-:-:S00]  /*01c0*/  BRA `(.L_x_0) ;  /* 0xfffffffc00fc7947 */ /* 0x000fc0000383ffff */
[----:B------:R-:W-:-:S00]  /*01d0*/  NOP ;  /* 0x0000000000007918 */ /* 0x000fc00000000000 */
        /* <DEDUP_REMOVED lines=10> */
.L_x_1:


//--------------------- .nv.constant0.triton_poi_fused_convolution_relu_16 --------------------------
	.section	.nv.constant0.triton_poi_fused_convolution_relu_16,"a",@progbits
	.sectionflags	@""
	.align	4
.nv.constant0.triton_poi_fused_convolution_relu_16:
	.zero		548
